//
// Generated by NVIDIA NVVM Compiler
//
// Compiler Build ID: CL-36424714
// Cuda compilation tools, release 13.0, V13.0.88
// Based on NVVM 20.0.0
//

.version 9.0
.target sm_100
.address_size 64

	// .globl	_Z19softmaxSharedMemoryPfS_ii
.extern .shared .align 16 .b8 shmem[];

.visible .entry _Z19softmaxSharedMemoryPfS_ii(
	.param .u64 .ptr .align 1 _Z19softmaxSharedMemoryPfS_ii_param_0,
	.param .u64 .ptr .align 1 _Z19softmaxSharedMemoryPfS_ii_param_1,
	.param .u32 _Z19softmaxSharedMemoryPfS_ii_param_2,
	.param .u32 _Z19softmaxSharedMemoryPfS_ii_param_3
)
{
	.reg .pred 	%p<14>;
	.reg .b32 	%r<39>;
	.reg .b32 	%f<52>;
	.reg .b64 	%rd<12>;

	ld.param.u64 	%rd4, [_Z19softmaxSharedMemoryPfS_ii_param_0];
	ld.param.u64 	%rd3, [_Z19softmaxSharedMemoryPfS_ii_param_1];
	ld.param.u32 	%r20, [_Z19softmaxSharedMemoryPfS_ii_param_2];
	ld.param.u32 	%r19, [_Z19softmaxSharedMemoryPfS_ii_param_3];
	cvta.to.global.u64 	%rd1, %rd4;
	mov.u32 	%r1, %ctaid.x;
	mov.u32 	%r38, %tid.x;
	setp.ge.s32 	%p1, %r1, %r20;
	@%p1 bra 	$L__BB0_20;
	setp.ge.s32 	%p2, %r38, %r19;
	mov.f32 	%f49, 0fFF800000;
	@%p2 bra 	$L__BB0_4;
	mul.lo.s32 	%r3, %r19, %r1;
	mov.f32 	%f49, 0fFF800000;
	mov.u32 	%r4, %ntid.x;
	mov.u32 	%r34, %r38;
$L__BB0_3:
	add.s32 	%r21, %r34, %r3;
	mul.wide.s32 	%rd5, %r21, 4;
	add.s64 	%rd6, %rd1, %rd5;
	ld.global.f32 	%f11, [%rd6];
	max.f32 	%f49, %f49, %f11;
	add.s32 	%r34, %r34, %r4;
	setp.lt.s32 	%p3, %r34, %r19;
	@%p3 bra 	$L__BB0_3;
$L__BB0_4:
	shl.b32 	%r22, %r38, 2;
	mov.u32 	%r23, shmem;
	add.s32 	%r7, %r23, %r22;
	st.shared.f32 	[%r7], %f49;
	mov.u32 	%r8, %ntid.x;
	setp.lt.u32 	%p4, %r8, 2;
	@%p4 bra 	$L__BB0_9;
	mov.u32 	%r35, %r8;
$L__BB0_6:
	shr.u32 	%r10, %r35, 1;
	bar.sync 	0;
	setp.ge.u32 	%p5, %r38, %r10;
	@%p5 bra 	$L__BB0_8;
	ld.shared.f32 	%f12, [%r7];
	shl.b32 	%r24, %r10, 2;
	add.s32 	%r25, %r7, %r24;
	ld.shared.f32 	%f13, [%r25];
	max.f32 	%f14, %f12, %f13;
	st.shared.f32 	[%r7], %f14;
$L__BB0_8:
	setp.gt.u32 	%p6, %r35, 3;
	mov.u32 	%r35, %r10;
	@%p6 bra 	$L__BB0_6;
$L__BB0_9:
	setp.ge.s32 	%p7, %r38, %r19;
	bar.sync 	0;
	mov.f32 	%f51, 0f00000000;
	ld.shared.f32 	%f4, [shmem];
	@%p7 bra 	$L__BB0_12;
	mul.lo.s32 	%r11, %r19, %r1;
	mov.f32 	%f51, 0f00000000;
	mov.u32 	%r36, %r38;
$L__BB0_11:
	add.s32 	%r26, %r36, %r11;
	mul.wide.s32 	%rd7, %r26, 4;
	add.s64 	%rd8, %rd1, %rd7;
	ld.global.f32 	%f17, [%rd8];
	sub.f32 	%f18, %f17, %f4;
	fma.rn.f32 	%f19, %f18, 0f3BBB989D, 0f3F000000;
	cvt.sat.f32.f32 	%f20, %f19;
	mov.f32 	%f21, 0f4B400001;
	mov.f32 	%f22, 0f437C0000;
	fma.rm.f32 	%f23, %f20, %f22, %f21;
	add.f32 	%f24, %f23, 0fCB40007F;
	neg.f32 	%f25, %f24;
	fma.rn.f32 	%f26, %f18, 0f3FB8AA3B, %f25;
	fma.rn.f32 	%f27, %f18, 0f32A57060, %f26;
	mov.b32 	%r27, %f23;
	shl.b32 	%r28, %r27, 23;
	mov.b32 	%f28, %r28;
	ex2.approx.ftz.f32 	%f29, %f27;
	fma.rn.f32 	%f51, %f29, %f28, %f51;
	add.s32 	%r36, %r36, %r8;
	setp.lt.s32 	%p8, %r36, %r19;
	@%p8 bra 	$L__BB0_11;
$L__BB0_12:
	setp.lt.u32 	%p9, %r8, 2;
	st.shared.f32 	[%r7], %f51;
	@%p9 bra 	$L__BB0_17;
	mov.u32 	%r37, %r8;
$L__BB0_14:
	shr.u32 	%r15, %r37, 1;
	bar.sync 	0;
	setp.ge.u32 	%p10, %r38, %r15;
	@%p10 bra 	$L__BB0_16;
	ld.shared.f32 	%f30, [%r7];
	shl.b32 	%r29, %r15, 2;
	add.s32 	%r30, %r7, %r29;
	ld.shared.f32 	%f31, [%r30];
	add.f32 	%f32, %f30, %f31;
	st.shared.f32 	[%r7], %f32;
$L__BB0_16:
	setp.gt.u32 	%p11, %r37, 3;
	mov.u32 	%r37, %r15;
	@%p11 bra 	$L__BB0_14;
$L__BB0_17:
	setp.ge.s32 	%p12, %r38, %r19;
	bar.sync 	0;
	@%p12 bra 	$L__BB0_20;
	ld.shared.f32 	%f8, [shmem];
	mul.lo.s32 	%r16, %r19, %r1;
	cvta.to.global.u64 	%rd2, %rd3;
$L__BB0_19:
	add.s32 	%r31, %r38, %r16;
	mul.wide.s32 	%rd9, %r31, 4;
	add.s64 	%rd10, %rd1, %rd9;
	ld.global.f32 	%f33, [%rd10];
	sub.f32 	%f34, %f33, %f4;
	fma.rn.f32 	%f35, %f34, 0f3BBB989D, 0f3F000000;
	cvt.sat.f32.f32 	%f36, %f35;
	mov.f32 	%f37, 0f4B400001;
	mov.f32 	%f38, 0f437C0000;
	fma.rm.f32 	%f39, %f36, %f38, %f37;
	add.f32 	%f40, %f39, 0fCB40007F;
	neg.f32 	%f41, %f40;
	fma.rn.f32 	%f42, %f34, 0f3FB8AA3B, %f41;
	fma.rn.f32 	%f43, %f34, 0f32A57060, %f42;
	mov.b32 	%r32, %f39;
	shl.b32 	%r33, %r32, 23;
	mov.b32 	%f44, %r33;
	ex2.approx.ftz.f32 	%f45, %f43;
	mul.f32 	%f46, %f45, %f44;
	div.rn.f32 	%f47, %f46, %f8;
	add.s64 	%rd11, %rd2, %rd9;
	st.global.f32 	[%rd11], %f47;
	add.s32 	%r38, %r38, %r8;
	setp.lt.s32 	%p13, %r38, %r19;
	@%p13 bra 	$L__BB0_19;
$L__BB0_20:
	ret;

}


// ===== COMPILED SASS (sm_100) =====

	.target	sm_100

	.elftype	@"ET_EXEC"


//--------------------- .note.nv.tkinfo           --------------------------
	.section	.note.nv.tkinfo,"",@"SHT_NOTE"
	.sectionflags	@"SHF_NOTE_NV_TKINFO"
	.tkinfo
        /*0018*/ 	.word	0x00000002
        /*0030*/ 	.string	""
        /*0030*/ 	.string	"ptxas"
        /*0030*/ 	.string	"Cuda compilation tools, release 13.0, V13.0.88"
        /*0030*/ 	.string	"Build cuda_13.0.r13.0/compiler.36424714_0"
        /*0030*/ 	.string	"-arch sm_100 -m 64 "



//--------------------- .note.nv.cuinfo           --------------------------
	.section	.note.nv.cuinfo,"",@"SHT_NOTE"
	.sectionflags	@"SHF_NOTE_NV_CUINFO"
        /*0018*/ 	.short	0x0002
        /*001a*/ 	.short	0x0064
        /*001c*/ 	.short	0x0082
	.zero		2


//--------------------- .nv.info                  --------------------------
	.section	.nv.info,"",@"SHT_CUDA_INFO"
	.align	4


	//----- nvinfo : EIATTR_REGCOUNT
	.align		4
        /*0000*/ 	.byte	0x04, 0x2f
        /*0002*/ 	.short	(.L_1 - .L_0)
	.align		4
.L_0:
        /*0004*/ 	.word	index@(_Z19softmaxSharedMemoryPfS_ii)
        /*0008*/ 	.word	0x00000016


	//----- nvinfo : EIATTR_FRAME_SIZE
	.align		4
.L_1:
        /*000c*/ 	.byte	0x04, 0x11
        /*000e*/ 	.short	(.L_3 - .L_2)
	.align		4
.L_2:
        /*0010*/ 	.word	index@($__internal_0_$__cuda_sm3x_div_rn_noftz_f32_slowpath)
        /*0014*/ 	.word	0x00000000


	//----- nvinfo : EIATTR_FRAME_SIZE
	.align		4
.L_3:
        /*0018*/ 	.byte	0x04, 0x11
        /*001a*/ 	.short	(.L_5 - .L_4)
	.align		4
.L_4:
        /*001c*/ 	.word	index@(_Z19softmaxSharedMemoryPfS_ii)
        /*0020*/ 	.word	0x00000000


	//----- nvinfo : EIATTR_MIN_STACK_SIZE
	.align		4
.L_5:
        /*0024*/ 	.byte	0x04, 0x12
        /*0026*/ 	.short	(.L_7 - .L_6)
	.align		4
.L_6:
        /*0028*/ 	.word	index@(_Z19softmaxSharedMemoryPfS_ii)
        /*002c*/ 	.word	0x00000000
.L_7:


//--------------------- .nv.compat                --------------------------
	.section	.nv.compat,"",@"SHT_CUDA_COMPAT_INFO"
	.align	4
        /*0000*/ 	.byte	0x02, 0x09, 0x00, 0x00, 0x02, 0x02, 0x01, 0x00, 0x02, 0x05, 0x05, 0x00, 0x03, 0x07, 0x01, 0x01
        /*0010*/ 	.byte	0x02, 0x03, 0x00, 0x00, 0x02, 0x06, 0x01, 0x00, 0x04, 0x0b, 0x08, 0x00, 0x01, 0x00, 0x00, 0x00
        /*0020*/ 	.byte	0x00, 0x00, 0x00, 0x00


//--------------------- .nv.info._Z19softmaxSharedMemoryPfS_ii --------------------------
	.section	.nv.info._Z19softmaxSharedMemoryPfS_ii,"",@"SHT_CUDA_INFO"
	.sectionflags	@""
	.align	4


	//----- nvinfo : EIATTR_CUDA_API_VERSION
	.align		4
        /*0000*/ 	.byte	0x04, 0x37
        /*0002*/ 	.short	(.L_9 - .L_8)
.L_8:
        /*0004*/ 	.word	0x00000082


	//----- nvinfo : EIATTR_KPARAM_INFO
	.align		4
.L_9:
        /*0008*/ 	.byte	0x04, 0x17
        /*000a*/ 	.short	(.L_11 - .L_10)
.L_10:
        /*000c*/ 	.word	0x00000000
        /*0010*/ 	.short	0x0003
        /*0012*/ 	.short	0x0014
        /*0014*/ 	.byte	0x00, 0xf0, 0x11, 0x00


	//----- nvinfo : EIATTR_KPARAM_INFO
	.align		4
.L_11:
        /*0018*/ 	.byte	0x04, 0x17
        /*001a*/ 	.short	(.L_13 - .L_12)
.L_12:
        /*001c*/ 	.word	0x00000000
        /*0020*/ 	.short	0x0002
        /*0022*/ 	.short	0x0010
        /*0024*/ 	.byte	0x00, 0xf0, 0x11, 0x00


	//----- nvinfo : EIATTR_KPARAM_INFO
	.align		4
.L_13:
        /*0028*/ 	.byte	0x04, 0x17
        /*002a*/ 	.short	(.L_15 - .L_14)
.L_14:
        /*002c*/ 	.word	0x00000000
        /*0030*/ 	.short	0x0001
        /*0032*/ 	.short	0x0008
        /*0034*/ 	.byte	0x00, 0xf5, 0x21, 0x00


	//----- nvinfo : EIATTR_KPARAM_INFO
	.align		4
.L_15:
        /*0038*/ 	.byte	0x04, 0x17
        /*003a*/ 	.short	(.L_17 - .L_16)
.L_16:
        /*003c*/ 	.word	0x00000000
        /*0040*/ 	.short	0x0000
        /*0042*/ 	.short	0x0000
        /*0044*/ 	.byte	0x00, 0xf5, 0x21, 0x00


	//----- nvinfo : EIATTR_SPARSE_MMA_MASK
	.align		4
.L_17:
        /*0048*/ 	.byte	0x03, 0x50
        /*004a*/ 	.short	0x0000


	//----- nvinfo : EIATTR_MAXREG_COUNT
	.align		4
        /*004c*/ 	.byte	0x03, 0x1b
        /*004e*/ 	.short	0x00ff


	//----- nvinfo : EIATTR_NUM_BARRIERS
	.align		4
        /*0050*/ 	.byte	0x02, 0x4c
        /*0052*/ 	.byte	0x01
	.zero		1


	//----- nvinfo : EIATTR_MERCURY_ISA_VERSION
	.align		4
        /*0054*/ 	.byte	0x03, 0x5f
        /*0056*/ 	.short	0x0101


	//----- nvinfo : EIATTR_VRC_CTA_INIT_COUNT
	.align		4
        /*0058*/ 	.byte	0x02, 0x4a
	.zero		1
	.zero		1


	//----- nvinfo : EIATTR_EXIT_INSTR_OFFSETS
	.align		4
        /*005c*/ 	.byte	0x04, 0x1c
        /*005e*/ 	.short	(.L_19 - .L_18)


	//   ....[0]....
.L_18:
        /*0060*/ 	.word	0x00000040


	//   ....[1]....
        /*0064*/ 	.word	0x000005d0


	//   ....[2]....
        /*0068*/ 	.word	0x00000860


	//----- nvinfo : EIATTR_CRS_STACK_SIZE
	.align		4
.L_19:
        /*006c*/ 	.byte	0x04, 0x1e
        /*006e*/ 	.short	(.L_21 - .L_20)
.L_20:
        /*0070*/ 	.word	0x00000000


	//----- nvinfo : EIATTR_CBANK_PARAM_SIZE
	.align		4
.L_21:
        /*0074*/ 	.byte	0x03, 0x19
        /*0076*/ 	.short	0x0018


	//----- nvinfo : EIATTR_PARAM_CBANK
	.align		4
        /*0078*/ 	.byte	0x04, 0x0a
        /*007a*/ 	.short	(.L_23 - .L_22)
	.align		4
.L_22:
        /*007c*/ 	.word	index@(.nv.constant0._Z19softmaxSharedMemoryPfS_ii)
        /*0080*/ 	.short	0x0380
        /*0082*/ 	.short	0x0018


	//----- nvinfo : EIATTR_SW_WAR
	.align		4
.L_23:
        /*0084*/ 	.byte	0x04, 0x36
        /*0086*/ 	.short	(.L_25 - .L_24)
.L_24:
        /*0088*/ 	.word	0x00000008
.L_25:


//--------------------- .nv.callgraph             --------------------------
	.section	.nv.callgraph,"",@"SHT_CUDA_CALLGRAPH"
	.align	4
	.sectionentsize	8
	.align		4
        /*0000*/ 	.word	0x00000000
	.align		4
        /*0004*/ 	.word	0xffffffff
	.align		4
        /*0008*/ 	.word	0x00000000
	.align		4
        /*000c*/ 	.word	0xfffffffe
	.align		4
        /*0010*/ 	.word	0x00000000
	.align		4
        /*0014*/ 	.word	0xfffffffd
	.align		4
        /*0018*/ 	.word	0x00000000
	.align		4
        /*001c*/ 	.word	0xfffffffc


//--------------------- .text._Z19softmaxSharedMemoryPfS_ii --------------------------
	.section	.text._Z19softmaxSharedMemoryPfS_ii,"ax",@progbits
	.align	128
        .global         _Z19softmaxSharedMemoryPfS_ii
        .type           _Z19softmaxSharedMemoryPfS_ii,@function
        .size           _Z19softmaxSharedMemoryPfS_ii,(.L_x_25 - _Z19softmaxSharedMemoryPfS_ii)
        .other          _Z19softmaxSharedMemoryPfS_ii,@"STO_CUDA_ENTRY STV_DEFAULT"
_Z19softmaxSharedMemoryPfS_ii:
.text._Z19softmaxSharedMemoryPfS_ii:
[----:B------:R-:W-:Y:S08]  /*0000*/  LDC R1, c[0x0][0x37c] ;  /* 0x0000df00ff017b82 */ /* 0x000ff00000000800 */
[----:B------:R-:W0:Y:S08]  /*0010*/  S2UR UR6, SR_CTAID.X ;  /* 0x00000000000679c3 */ /* 0x000e300000002500 */
[----:B------:R-:W0:Y:S02]  /*0020*/  LDC R0, c[0x0][0x390] ;  /* 0x0000e400ff007b82 */ /* 0x000e240000000800 */
[----:B0-----:R-:W-:-:S13]  /*0030*/  ISETP.LE.AND P0, PT, R0, UR6, PT ;  /* 0x0000000600007c0c */ /* 0x001fda000bf03270 */
[----:B------:R-:W-:Y:S05]  /*0040*/  @P0 EXIT ;  /* 0x000000000000094d */ /* 0x000fea0003800000 */
[----:B------:R-:W0:Y:S01]  /*0050*/  S2R R2, SR_TID.X ;  /* 0x0000000000027919 */ /* 0x000e220000002100 */
[----:B------:R-:W0:Y:S01]  /*0060*/  LDC R11, c[0x0][0x394] ;  /* 0x0000e500ff0b7b82 */ /* 0x000e220000000800 */
[----:B------:R-:W1:Y:S01]  /*0070*/  LDCU.64 UR8, c[0x0][0x358] ;  /* 0x00006b00ff0877ac */ /* 0x000e620008000a00 */
[----:B------:R-:W-:Y:S01]  /*0080*/  BSSY.RECONVERGENT B0, `(.L_x_0) ;  /* 0x000000f000007945 */ /* 0x000fe20003800200 */
[----:B------:R-:W-:Y:S01]  /*0090*/  IMAD.MOV.U32 R3, RZ, RZ, -0x800000 ;  /* 0xff800000ff037424 */ /* 0x000fe200078e00ff */
[----:B0-----:R-:W-:-:S13]  /*00a0*/  ISETP.GE.AND P0, PT, R2, R11, PT ;  /* 0x0000000b0200720c */ /* 0x001fda0003f06270 */
[----:B-1----:R-:W-:Y:S05]  /*00b0*/  @P0 BRA `(.L_x_1) ;  /* 0x00000000002c0947 */ /* 0x002fea0003800000 */
[----:B------:R-:W0:Y:S01]  /*00c0*/  LDC R9, c[0x0][0x360] ;  /* 0x0000d800ff097b82 */ /* 0x000e220000000800 */
[----:B------:R-:W-:Y:S02]  /*00d0*/  IMAD.MOV.U32 R3, RZ, RZ, -0x800000 ;  /* 0xff800000ff037424 */ /* 0x000fe400078e00ff */
[----:B------:R-:W-:-:S05]  /*00e0*/  IMAD.MOV.U32 R0, RZ, RZ, R2 ;  /* 0x000000ffff007224 */ /* 0x000fca00078e0002 */
[----:B------:R-:W1:Y:S02]  /*00f0*/  LDC.64 R6, c[0x0][0x380] ;  /* 0x0000e000ff067b82 */ /* 0x000e640000000a00 */
.L_x_2:
[----:B------:R-:W-:-:S04]  /*0100*/  IMAD R5, R11, UR6, R0 ;  /* 0x000000060b057c24 */ /* 0x000fc8000f8e0200 */
[----:B-1----:R-:W-:-:S06]  /*0110*/  IMAD.WIDE R4, R5, 0x4, R6 ;  /* 0x0000000405047825 */ /* 0x002fcc00078e0206 */
[----:B------:R-:W2:Y:S01]  /*0120*/  LDG.E R4, desc[UR8][R4.64] ;  /* 0x0000000804047981 */ /* 0x000ea2000c1e1900 */
[----:B0-----:R-:W-:-:S05]  /*0130*/  IMAD.IADD R0, R9, 0x1, R0 ;  /* 0x0000000109007824 */ /* 0x001fca00078e0200 */
[----:B------:R-:W-:Y:S02]  /*0140*/  ISETP.GE.AND P0, PT, R0, R11, PT ;  /* 0x0000000b0000720c */ /* 0x000fe40003f06270 */
[----:B--2---:R-:W-:-:S11]  /*0150*/  FMNMX R3, R4, R3, !PT ;  /* 0x0000000304037209 */ /* 0x004fd60007800000 */
[----:B------:R-:W-:Y:S05]  /*0160*/  @!P0 BRA `(.L_x_2) ;  /* 0xfffffffc00e48947 */ /* 0x000fea000383ffff */
.L_x_1:
[----:B------:R-:W-:Y:S05]  /*0170*/  BSYNC.RECONVERGENT B0 ;  /* 0x0000000000007941 */ /* 0x000fea0003800200 */
.L_x_0:
[----:B------:R-:W0:Y:S01]  /*0180*/  S2UR UR5, SR_CgaCtaId ;  /* 0x00000000000579c3 */ /* 0x000e220000008800 */
[----:B------:R-:W-:Y:S01]  /*0190*/  UMOV UR4, 0x400 ;  /* 0x0000040000047882 */ /* 0x000fe20000000000 */
[----:B------:R-:W1:Y:S02]  /*01a0*/  LDCU UR7, c[0x0][0x360] ;  /* 0x00006c00ff0777ac */ /* 0x000e640008000800 */
[----:B-1----:R-:W-:Y:S02]  /*01b0*/  UISETP.GE.U32.AND UP0, UPT, UR7, 0x2, UPT ;  /* 0x000000020700788c */ /* 0x002fe4000bf06070 */
[----:B0-----:R-:W-:-:S06]  /*01c0*/  ULEA UR4, UR5, UR4, 0x18 ;  /* 0x0000000405047291 */ /* 0x001fcc000f8ec0ff */
[----:B------:R-:W-:-:S05]  /*01d0*/  LEA R0, R2, UR4, 0x2 ;  /* 0x0000000402007c11 */ /* 0x000fca000f8e10ff */
[----:B------:R0:W-:Y:S01]  /*01e0*/  STS [R0], R3 ;  /* 0x0000000300007388 */ /* 0x0001e20000000800 */
[----:B------:R-:W-:Y:S05]  /*01f0*/  BRA.U !UP0, `(.L_x_3) ;  /* 0x0000000108307547 */ /* 0x000fea000b800000 */
[----:B0-----:R-:W-:-:S07]  /*0200*/  MOV R3, UR7 ;  /* 0x0000000700037c02 */ /* 0x001fce0008000f00 */
.L_x_4:
[----:B------:R-:W-:Y:S01]  /*0210*/  BAR.SYNC.DEFER_BLOCKING 0x0 ;  /* 0x0000000000007b1d */ /* 0x000fe20000010000 */
[----:B------:R-:W-:-:S04]  /*0220*/  SHF.R.U32.HI R9, RZ, 0x1, R3 ;  /* 0x00000001ff097819 */ /* 0x000fc80000011603 */
[----:B------:R-:W-:-:S13]  /*0230*/  ISETP.GE.U32.AND P0, PT, R2, R9, PT ;  /* 0x000000090200720c */ /* 0x000fda0003f06070 */
[----:B------:R-:W-:Y:S01]  /*0240*/  @!P0 IMAD R5, R9, 0x4, R0 ;  /* 0x0000000409058824 */ /* 0x000fe200078e0200 */
[----:B------:R-:W-:Y:S05]  /*0250*/  @!P0 LDS R4, [R0] ;  /* 0x0000000000048984 */ /* 0x000fea0000000800 */
[----:B------:R-:W0:Y:S02]  /*0260*/  @!P0 LDS R5, [R5] ;  /* 0x0000000005058984 */ /* 0x000e240000000800 */
[----:B0-----:R-:W-:-:S05]  /*0270*/  @!P0 FMNMX R7, R4, R5, !PT ;  /* 0x0000000504078209 */ /* 0x001fca0007800000 */
[----:B------:R1:W-:Y:S01]  /*0280*/  @!P0 STS [R0], R7 ;  /* 0x0000000700008388 */ /* 0x0003e20000000800 */
[----:B------:R-:W-:Y:S01]  /*0290*/  ISETP.GT.U32.AND P0, PT, R3, 0x3, PT ;  /* 0x000000030300780c */ /* 0x000fe20003f04070 */
[----:B------:R-:W-:-:S12]  /*02a0*/  IMAD.MOV.U32 R3, RZ, RZ, R9 ;  /* 0x000000ffff037224 */ /* 0x000fd800078e0009 */
[----:B-1----:R-:W-:Y:S05]  /*02b0*/  @P0 BRA `(.L_x_4) ;  /* 0xfffffffc00d40947 */ /* 0x002fea000383ffff */
.L_x_3:
[----:B------:R-:W1:Y:S01]  /*02c0*/  LDC R14, c[0x0][0x394] ;  /* 0x0000e500ff0e7b82 */ /* 0x000e620000000800 */
[----:B------:R-:W-:Y:S01]  /*02d0*/  UMOV UR4, 0x400 ;  /* 0x0000040000047882 */ /* 0x000fe20000000000 */
[----:B------:R-:W-:Y:S01]  /*02e0*/  BSSY.RECONVERGENT B0, `(.L_x_5) ;  /* 0x000001c000007945 */ /* 0x000fe20003800200 */
[----:B0-----:R-:W-:-:S05]  /*02f0*/  IMAD.MOV.U32 R3, RZ, RZ, RZ ;  /* 0x000000ffff037224 */ /* 0x001fca00078e00ff */
[----:B------:R-:W0:Y:S08]  /*0300*/  S2UR UR5, SR_CgaCtaId ;  /* 0x00000000000579c3 */ /* 0x000e300000008800 */
[----:B------:R-:W-:Y:S01]  /*0310*/  BAR.SYNC.DEFER_BLOCKING 0x0 ;  /* 0x0000000000007b1d */ /* 0x000fe20000010000 */
[----:B-1----:R-:W-:Y:S01]  /*0320*/  ISETP.GE.AND P0, PT, R2, R14, PT ;  /* 0x0000000e0200720c */ /* 0x002fe20003f06270 */
[----:B0-----:R-:W-:-:S09]  /*0330*/  ULEA UR4, UR5, UR4, 0x18 ;  /* 0x0000000405047291 */ /* 0x001fd2000f8ec0ff */
[----:B------:R-:W0:Y:S03]  /*0340*/  LDS R8, [UR4] ;  /* 0x00000004ff087984 */ /* 0x000e260008000800 */
[----:B------:R-:W-:Y:S05]  /*0350*/  @P0 BRA `(.L_x_6) ;  /* 0x0000000000500947 */ /* 0x000fea0003800000 */
[----:B------:R-:W1:Y:S01]  /*0360*/  LDC.64 R4, c[0x0][0x380] ;  /* 0x0000e000ff047b82 */ /* 0x000e620000000a00 */
[----:B------:R-:W-:Y:S02]  /*0370*/  HFMA2 R3, -RZ, RZ, 0, 0 ;  /* 0x00000000ff037431 */ /* 0x000fe400000001ff */
[----:B------:R-:W-:-:S07]  /*0380*/  IMAD.MOV.U32 R9, RZ, RZ, R2 ;  /* 0x000000ffff097224 */ /* 0x000fce00078e0002 */
.L_x_7:
[----:B------:R-:W-:-:S04]  /*0390*/  IMAD R7, R14, UR6, R9 ;  /* 0x000000060e077c24 */ /* 0x000fc8000f8e0209 */
[----:B-1----:R-:W-:-:S06]  /*03a0*/  IMAD.WIDE R6, R7, 0x4, R4 ;  /* 0x0000000407067825 */ /* 0x002fcc00078e0204 */
[----:B------:R-:W0:Y:S01]  /*03b0*/  LDG.E R7, desc[UR8][R6.64] ;  /* 0x0000000806077981 */ /* 0x000e22000c1e1900 */
[----:B------:R-:W-:Y:S01]  /*03c0*/  IMAD.MOV.U32 R11, RZ, RZ, 0x3bbb989d ;  /* 0x3bbb989dff0b7424 */ /* 0x000fe200078e00ff */
[----:B------:R-:W-:Y:S01]  /*03d0*/  IADD3 R9, PT, PT, R9, UR7, RZ ;  /* 0x0000000709097c10 */ /* 0x000fe2000fffe0ff */
[----:B------:R-:W-:-:S03]  /*03e0*/  IMAD.MOV.U32 R12, RZ, RZ, 0x437c0000 ;  /* 0x437c0000ff0c7424 */ /* 0x000fc600078e00ff */
[----:B------:R-:W-:Y:S01]  /*03f0*/  ISETP.GE.AND P0, PT, R9, R14, PT ;  /* 0x0000000e0900720c */ /* 0x000fe20003f06270 */
[----:B0-----:R-:W-:-:S04]  /*0400*/  FADD R10, -R8, R7 ;  /* 0x00000007080a7221 */ /* 0x001fc80000000100 */
[----:B------:R-:W-:-:S04]  /*0410*/  FFMA.SAT R11, R10, R11, 0.5 ;  /* 0x3f0000000a0b7423 */ /* 0x000fc8000000200b */
[----:B------:R-:W-:-:S04]  /*0420*/  FFMA.RM R11, R11, R12, 12582913 ;  /* 0x4b4000010b0b7423 */ /* 0x000fc8000000400c */
[C---:B------:R-:W-:Y:S01]  /*0430*/  FADD R13, R11.reuse, -12583039 ;  /* 0xcb40007f0b0d7421 */ /* 0x040fe20000000000 */
[----:B------:R-:W-:-:S03]  /*0440*/  IMAD.SHL.U32 R6, R11, 0x800000, RZ ;  /* 0x008000000b067824 */ /* 0x000fc600078e00ff */
[----:B------:R-:W-:-:S04]  /*0450*/  FFMA R13, R10, 1.4426950216293334961, -R13 ;  /* 0x3fb8aa3b0a0d7823 */ /* 0x000fc8000000080d */
[----:B------:R-:W-:-:S06]  /*0460*/  FFMA R13, R10, 1.925963033500011079e-08, R13 ;  /* 0x32a570600a0d7823 */ /* 0x000fcc000000000d */
[----:B------:R-:W0:Y:S02]  /*0470*/  MUFU.EX2 R13, R13 ;  /* 0x0000000d000d7308 */ /* 0x000e240000000800 */
[----:B0-----:R-:W-:Y:S01]  /*0480*/  FFMA R3, R6, R13, R3 ;  /* 0x0000000d06037223 */ /* 0x001fe20000000003 */
[----:B------:R-:W-:Y:S06]  /*0490*/  @!P0 BRA `(.L_x_7) ;  /* 0xfffffffc00bc8947 */ /* 0x000fec000383ffff */
.L_x_6:
[----:B------:R-:W-:Y:S05]  /*04a0*/  BSYNC.RECONVERGENT B0 ;  /* 0x0000000000007941 */ /* 0x000fea0003800200 */
.L_x_5:
[----:B------:R1:W-:Y:S01]  /*04b0*/  STS [R0], R3 ;  /* 0x0000000300007388 */ /* 0x0003e20000000800 */
[----:B------:R-:W-:-:S09]  /*04c0*/  UISETP.GE.U32.AND UP0, UPT, UR7, 0x2, UPT ;  /* 0x000000020700788c */ /* 0x000fd2000bf06070 */
[----:B-1----:R-:W-:Y:S05]  /*04d0*/  BRA.U !UP0, `(.L_x_8) ;  /* 0x0000000108307547 */ /* 0x002fea000b800000 */
[----:B------:R-:W-:-:S07]  /*04e0*/  IMAD.U32 R3, RZ, RZ, UR7 ;  /* 0x00000007ff037e24 */ /* 0x000fce000f8e00ff */
.L_x_9:
[----:B------:R-:W-:Y:S01]  /*04f0*/  BAR.SYNC.DEFER_BLOCKING 0x0 ;  /* 0x0000000000007b1d */ /* 0x000fe20000010000 */
[----:B------:R-:W-:-:S04]  /*0500*/  SHF.R.U32.HI R9, RZ, 0x1, R3 ;  /* 0x00000001ff097819 */ /* 0x000fc80000011603 */
[----:B------:R-:W-:-:S13]  /*0510*/  ISETP.GE.U32.AND P0, PT, R2, R9, PT ;  /* 0x000000090200720c */ /* 0x000fda0003f06070 */
[----:B------:R-:W-:Y:S01]  /*0520*/  @!P0 IMAD R5, R9, 0x4, R0 ;  /* 0x0000000409058824 */ /* 0x000fe200078e0200 */
[----:B------:R-:W-:Y:S05]  /*0530*/  @!P0 LDS R4, [R0] ;  /* 0x0000000000048984 */ /* 0x000fea0000000800 */
[----:B------:R-:W1:Y:S02]  /*0540*/  @!P0 LDS R5, [R5] ;  /* 0x0000000005058984 */ /* 0x000e640000000800 */
[----:B-1----:R-:W-:-:S05]  /*0550*/  @!P0 FADD R7, R4, R5 ;  /* 0x0000000504078221 */ /* 0x002fca0000000000 */
[----:B------:R1:W-:Y:S01]  /*0560*/  @!P0 STS [R0], R7 ;  /* 0x0000000700008388 */ /* 0x0003e20000000800 */
[----:B------:R-:W-:Y:S02]  /*0570*/  ISETP.GT.U32.AND P0, PT, R3, 0x3, PT ;  /* 0x000000030300780c */ /* 0x000fe40003f04070 */
[----:B------:R-:W-:-:S11]  /*0580*/  MOV R3, R9 ;  /* 0x0000000900037202 */ /* 0x000fd60000000f00 */
[----:B-1----:R-:W-:Y:S05]  /*0590*/  @P0 BRA `(.L_x_9) ;  /* 0xfffffffc00d40947 */ /* 0x002fea000383ffff */
.L_x_8:
[----:B------:R-:W1:Y:S01]  /*05a0*/  LDCU UR4, c[0x0][0x394] ;  /* 0x00007280ff0477ac */ /* 0x000e620008000800 */
[----:B------:R-:W-:Y:S01]  /*05b0*/  BAR.SYNC.DEFER_BLOCKING 0x0 ;  /* 0x0000000000007b1d */ /* 0x000fe20000010000 */
[----:B-1----:R-:W-:-:S13]  /*05c0*/  ISETP.GE.AND P0, PT, R2, UR4, PT ;  /* 0x0000000402007c0c */ /* 0x002fda000bf06270 */
[----:B------:R-:W-:Y:S05]  /*05d0*/  @P0 EXIT ;  /* 0x000000000000094d */ /* 0x000fea0003800000 */
[----:B------:R-:W1:Y:S01]  /*05e0*/  S2UR UR5, SR_CgaCtaId ;  /* 0x00000000000579c3 */ /* 0x000e620000008800 */
[----:B------:R-:W-:-:S07]  /*05f0*/  UMOV UR4, 0x400 ;  /* 0x0000040000047882 */ /* 0x000fce0000000000 */
[----:B------:R-:W2:Y:S08]  /*0600*/  LDC R9, c[0x0][0x394] ;  /* 0x0000e500ff097b82 */ /* 0x000eb00000000800 */
[----:B------:R-:W3:Y:S08]  /*0610*/  LDC.64 R6, c[0x0][0x380] ;  /* 0x0000e000ff067b82 */ /* 0x000ef00000000a00 */
[----:B------:R-:W4:Y:S01]  /*0620*/  LDC.64 R4, c[0x0][0x388] ;  /* 0x0000e200ff047b82 */ /* 0x000f220000000a00 */
[----:B-1----:R-:W-:-:S09]  /*0630*/  ULEA UR4, UR5, UR4, 0x18 ;  /* 0x0000000405047291 */ /* 0x002fd2000f8ec0ff */
[----:B------:R-:W1:Y:S02]  /*0640*/  LDS R3, [UR4] ;  /* 0x00000004ff037984 */ /* 0x000e640008000800 */
[----:B------:R-:W0:Y:S02]  /*0650*/  LDCU UR4, c[0x0][0x394] ;  /* 0x00007280ff0477ac */ /* 0x000e240008000800 */
.L_x_12:
[----:B--2---:R-:W-:-:S04]  /*0660*/  IMAD R11, R9, UR6, R2 ;  /* 0x00000006090b7c24 */ /* 0x004fc8000f8e0202 */
[----:B---3--:R-:W-:-:S06]  /*0670*/  IMAD.WIDE R12, R11, 0x4, R6 ;  /* 0x000000040b0c7825 */ /* 0x008fcc00078e0206 */
[----:B------:R-:W0:Y:S01]  /*0680*/  LDG.E R13, desc[UR8][R12.64] ;  /* 0x000000080c0d7981 */ /* 0x000e22000c1e1900 */
[----:B------:R-:W-:Y:S01]  /*0690*/  IMAD.MOV.U32 R15, RZ, RZ, 0x3bbb989d ;  /* 0x3bbb989dff0f7424 */ /* 0x000fe200078e00ff */
[----:B-1----:R-:W1:Y:S01]  /*06a0*/  MUFU.RCP R14, R3 ;  /* 0x00000003000e7308 */ /* 0x002e620000001000 */
[----:B------:R-:W-:Y:S01]  /*06b0*/  IMAD.MOV.U32 R17, RZ, RZ, 0x437c0000 ;  /* 0x437c0000ff117424 */ /* 0x000fe200078e00ff */
[----:B------:R-:W-:Y:S01]  /*06c0*/  BSSY.RECONVERGENT B0, `(.L_x_10) ;  /* 0x0000014000007945 */ /* 0x000fe20003800200 */
[----:B0-----:R-:W-:Y:S01]  /*06d0*/  FADD R0, -R8, R13 ;  /* 0x0000000d08007221 */ /* 0x001fe20000000100 */
[----:B-1----:R-:W-:-:S03]  /*06e0*/  FFMA R13, -R3, R14, 1 ;  /* 0x3f800000030d7423 */ /* 0x002fc6000000010e */
[----:B------:R-:W-:Y:S01]  /*06f0*/  FFMA.SAT R10, R0, R15, 0.5 ;  /* 0x3f000000000a7423 */ /* 0x000fe2000000200f */
[----:B------:R-:W-:-:S03]  /*0700*/  FFMA R13, R14, R13, R14 ;  /* 0x0000000d0e0d7223 */ /* 0x000fc6000000000e */
[----:B------:R-:W-:-:S04]  /*0710*/  FFMA.RM R10, R10, R17, 12582913 ;  /* 0x4b4000010a0a7423 */ /* 0x000fc80000004011 */
[----:B------:R-:W-:-:S04]  /*0720*/  FADD R15, R10, -12583039 ;  /* 0xcb40007f0a0f7421 */ /* 0x000fc80000000000 */
[----:B------:R-:W-:-:S04]  /*0730*/  FFMA R15, R0, 1.4426950216293334961, -R15 ;  /* 0x3fb8aa3b000f7823 */ /* 0x000fc8000000080f */
[----:B------:R-:W-:Y:S01]  /*0740*/  FFMA R15, R0, 1.925963033500011079e-08, R15 ;  /* 0x32a57060000f7823 */ /* 0x000fe2000000000f */
[----:B------:R-:W-:-:S05]  /*0750*/  IMAD.SHL.U32 R0, R10, 0x800000, RZ ;  /* 0x008000000a007824 */ /* 0x000fca00078e00ff */
[----:B------:R-:W0:Y:S02]  /*0760*/  MUFU.EX2 R15, R15 ;  /* 0x0000000f000f7308 */ /* 0x000e240000000800 */
[----:B0-----:R-:W-:-:S06]  /*0770*/  FMUL R0, R0, R15 ;  /* 0x0000000f00007220 */ /* 0x001fcc0000400000 */
[----:B------:R-:W0:Y:S01]  /*0780*/  FCHK P0, R0, R3 ;  /* 0x0000000300007302 */ /* 0x000e220000000000 */
[----:B------:R-:W-:-:S04]  /*0790*/  FFMA R10, R0, R13, RZ ;  /* 0x0000000d000a7223 */ /* 0x000fc800000000ff */
[----:B------:R-:W-:-:S04]  /*07a0*/  FFMA R12, -R3, R10, R0 ;  /* 0x0000000a030c7223 */ /* 0x000fc80000000100 */
[----:B------:R-:W-:Y:S01]  /*07b0*/  FFMA R13, R13, R12, R10 ;  /* 0x0000000c0d0d7223 */ /* 0x000fe2000000000a */
[----:B0-----:R-:W-:Y:S06]  /*07c0*/  @!P0 BRA `(.L_x_11) ;  /* 0x00000000000c8947 */ /* 0x001fec0003800000 */
[----:B------:R-:W-:-:S07]  /*07d0*/  MOV R10, 0x7f0 ;  /* 0x000007f0000a7802 */ /* 0x000fce0000000f00 */
[----:B----4-:R-:W-:Y:S05]  /*07e0*/  CALL.REL.NOINC `($__internal_0_$__cuda_sm3x_div_rn_noftz_f32_slowpath) ;  /* 0x0000000000207944 */ /* 0x010fea0003c00000 */
[----:B------:R-:W-:-:S07]  /*07f0*/  MOV R13, R0 ;  /* 0x00000000000d7202 */ /* 0x000fce0000000f00 */
.L_x_11:
[----:B------:R-:W-:Y:S05]  /*0800*/  BSYNC.RECONVERGENT B0 ;  /* 0x0000000000007941 */ /* 0x000fea0003800200 */
.L_x_10:
[----:B----4-:R-:W-:-:S04]  /*0810*/  IMAD.WIDE R10, R11, 0x4, R4 ;  /* 0x000000040b0a7825 */ /* 0x010fc800078e0204 */
[----:B------:R-:W-:Y:S01]  /*0820*/  VIADD R2, R2, UR7 ;  /* 0x0000000702027c36 */ /* 0x000fe20008000000 */
[----:B------:R0:W-:Y:S04]  /*0830*/  STG.E desc[UR8][R10.64], R13 ;  /* 0x0000000d0a007986 */ /* 0x0001e8000c101908 */
[----:B------:R-:W-:-:S13]  /*0840*/  ISETP.GE.AND P0, PT, R2, UR4, PT ;  /* 0x0000000402007c0c */ /* 0x000fda000bf06270 */
[----:B0-----:R-:W-:Y:S05]  /*0850*/  @!P0 BRA `(.L_x_12) ;  /* 0xfffffffc00808947 */ /* 0x001fea000383ffff */
[----:B------:R-:W-:Y:S05]  /*0860*/  EXIT ;  /* 0x000000000000794d */ /* 0x000fea0003800000 */
        .weak           $__internal_0_$__cuda_sm3x_div_rn_noftz_f32_slowpath
        .type           $__internal_0_$__cuda_sm3x_div_rn_noftz_f32_slowpath,@function
        .size           $__internal_0_$__cuda_sm3x_div_rn_noftz_f32_slowpath,(.L_x_25 - $__internal_0_$__cuda_sm3x_div_rn_noftz_f32_slowpath)
$__internal_0_$__cuda_sm3x_div_rn_noftz_f32_slowpath:
[--C-:B------:R-:W-:Y:S01]  /*0870*/  SHF.R.U32.HI R13, RZ, 0x17, R3.reuse ;  /* 0x00000017ff0d7819 */ /* 0x100fe20000011603 */
[----:B------:R-:W-:Y:S01]  /*0880*/  BSSY.RECONVERGENT B1, `(.L_x_13) ;  /* 0x0000064000017945 */ /* 0x000fe20003800200 */
[----:B------:R-:W-:Y:S01]  /*0890*/  SHF.R.U32.HI R12, RZ, 0x17, R0 ;  /* 0x00000017ff0c7819 */ /* 0x000fe20000011600 */
[----:B------:R-:W-:Y:S01]  /*08a0*/  IMAD.MOV.U32 R15, RZ, RZ, R3 ;  /* 0x000000ffff0f7224 */ /* 0x000fe200078e0003 */
[----:B------:R-:W-:Y:S02]  /*08b0*/  LOP3.LUT R13, R13, 0xff, RZ, 0xc0, !PT ;  /* 0x000000ff0d0d7812 */ /* 0x000fe400078ec0ff */
[----:B------:R-:W-:Y:S02]  /*08c0*/  LOP3.LUT R16, R12, 0xff, RZ, 0xc0, !PT ;  /* 0x000000ff0c107812 */ /* 0x000fe400078ec0ff */
[----:B------:R-:W-:Y:S01]  /*08d0*/  MOV R14, R0 ;  /* 0x00000000000e7202 */ /* 0x000fe20000000f00 */
[----:B------:R-:W-:Y:S02]  /*08e0*/  VIADD R17, R13, 0xffffffff ;  /* 0xffffffff0d117836 */ /* 0x000fe40000000000 */
[----:B------:R-:W-:-:S03]  /*08f0*/  VIADD R18, R16, 0xffffffff ;  /* 0xffffffff10127836 */ /* 0x000fc60000000000 */
[----:B------:R-:W-:-:S04]  /*0900*/  ISETP.GT.U32.AND P0, PT, R17, 0xfd, PT ;  /* 0x000000fd1100780c */ /* 0x000fc80003f04070 */
[----:B------:R-:W-:-:S13]  /*0910*/  ISETP.GT.U32.OR P0, PT, R18, 0xfd, P0 ;  /* 0x000000fd1200780c */ /* 0x000fda0000704470 */
[----:B------:R-:W-:Y:S01]  /*0920*/  @!P0 IMAD.MOV.U32 R12, RZ, RZ, RZ ;  /* 0x000000ffff0c8224 */ /* 0x000fe200078e00ff */
[----:B------:R-:W-:Y:S06]  /*0930*/  @!P0 BRA `(.L_x_14) ;  /* 0x00000000005c8947 */ /* 0x000fec0003800000 */
[----:B------:R-:W-:Y:S02]  /*0940*/  FSETP.GTU.FTZ.AND P1, PT, |R3|, +INF , PT ;  /* 0x7f8000000300780b */ /* 0x000fe40003f3c200 */
[----:B------:R-:W-:-:S04]  /*0950*/  FSETP.GTU.FTZ.AND P0, PT, |R0|, +INF , PT ;  /* 0x7f8000000000780b */ /* 0x000fc80003f1c200 */
[----:B------:R-:W-:-:S13]  /*0960*/  PLOP3.LUT P0, PT, P0, P1, PT, 0xf8, 0x8f ;  /* 0x00000000008f781c */ /* 0x000fda0000703f70 */
[----:B------:R-:W-:Y:S05]  /*0970*/  @P0 BRA `(.L_x_15) ;  /* 0x00000004004c0947 */ /* 0x000fea0003800000 */
[----:B------:R-:W-:-:S13]  /*0980*/  LOP3.LUT P0, RZ, R15, 0x7fffffff, R14, 0xc8, !PT ;  /* 0x7fffffff0fff7812 */ /* 0x000fda000780c80e */
[----:B------:R-:W-:Y:S05]  /*0990*/  @!P0 BRA `(.L_x_16) ;  /* 0x00000004003c8947 */ /* 0x000fea0003800000 */
[C---:B------:R-:W-:Y:S02]  /*09a0*/  FSETP.NEU.FTZ.AND P2, PT, |R0|.reuse, +INF , PT ;  /* 0x7f8000000000780b */ /* 0x040fe40003f5d200 */
[----:B------:R-:W-:Y:S02]  /*09b0*/  FSETP.NEU.FTZ.AND P1, PT, |R3|, +INF , PT ;  /* 0x7f8000000300780b */ /* 0x000fe40003f3d200 */
[----:B------:R-:W-:-:S11]  /*09c0*/  FSETP.NEU.FTZ.AND P0, PT, |R0|, +INF , PT ;  /* 0x7f8000000000780b */ /* 0x000fd60003f1d200 */
[----:B------:R-:W-:Y:S05]  /*09d0*/  @!P1 BRA !P2, `(.L_x_16) ;  /* 0x00000004002c9947 */ /* 0x000fea0005000000 */
[----:B------:R-:W-:-:S04]  /*09e0*/  LOP3.LUT P2, RZ, R14, 0x7fffffff, RZ, 0xc0, !PT ;  /* 0x7fffffff0eff7812 */ /* 0x000fc8000784c0ff */
[----:B------:R-:W-:-:S13]  /*09f0*/  PLOP3.LUT P1, PT, P1, P2, PT, 0x2f, 0xf2 ;  /* 0x0000000000f2781c */ /* 0x000fda0000f24577 */
[----:B------:R-:W-:Y:S05]  /*0a00*/  @P1 BRA `(.L_x_17) ;  /* 0x0000000400181947 */ /* 0x000fea0003800000 */
[----:B------:R-:W-:-:S04]  /*0a10*/  LOP3.LUT P1, RZ, R15, 0x7fffffff, RZ, 0xc0, !PT ;  /* 0x7fffffff0fff7812 */ /* 0x000fc8000782c0ff */
[----:B------:R-:W-:-:S13]  /*0a20*/  PLOP3.LUT P0, PT, P0, P1, PT, 0x2f, 0xf2 ;  /* 0x0000000000f2781c */ /* 0x000fda0000702577 */
[----:B------:R-:W-:Y:S05]  /*0a30*/  @P0 BRA `(.L_x_18) ;  /* 0x0000000400000947 */ /* 0x000fea0003800000 */
[----:B------:R-:W-:Y:S02]  /*0a40*/  ISETP.GE.AND P0, PT, R18, RZ, PT ;  /* 0x000000ff1200720c */ /* 0x000fe40003f06270 */
[----:B------:R-:W-:-:S11]  /*0a50*/  ISETP.GE.AND P1, PT, R17, RZ, PT ;  /* 0x000000ff1100720c */ /* 0x000fd60003f26270 */
[----:B------:R-:W-:Y:S01]  /*0a60*/  @P0 IMAD.MOV.U32 R12, RZ, RZ, RZ ;  /* 0x000000ffff0c0224 */ /* 0x000fe200078e00ff */
[----:B------:R-:W-:Y:S01]  /*0a70*/  @!P0 MOV R12, 0xffffffc0 ;  /* 0xffffffc0000c8802 */ /* 0x000fe20000000f00 */
[----:B------:R-:W-:Y:S01]  /*0a80*/  @!P0 FFMA R14, R0, 1.84467440737095516160e+19, RZ ;  /* 0x5f800000000e8823 */ /* 0x000fe200000000ff */
[----:B------:R-:W-:-:S03]  /*0a90*/  @!P1 FFMA R15, R3, 1.84467440737095516160e+19, RZ ;  /* 0x5f800000030f9823 */ /* 0x000fc600000000ff */
[----:B------:R-:W-:-:S07]  /*0aa0*/  @!P1 VIADD R12, R12, 0x40 ;  /* 0x000000400c0c9836 */ /* 0x000fce0000000000 */
.L_x_14:
[----:B------:R-:W-:Y:S01]  /*0ab0*/  LEA R0, R13, 0xc0800000, 0x17 ;  /* 0xc08000000d007811 */ /* 0x000fe200078eb8ff */
[----:B------:R-:W-:Y:S01]  /*0ac0*/  VIADD R16, R16, 0xffffff81 ;  /* 0xffffff8110107836 */ /* 0x000fe20000000000 */
[----:B------:R-:W-:Y:S03]  /*0ad0*/  BSSY.RECONVERGENT B2, `(.L_x_19) ;  /* 0x0000035000027945 */ /* 0x000fe60003800200 */
[----:B------:R-:W-:Y:S02]  /*0ae0*/  IMAD.IADD R17, R15, 0x1, -R0 ;  /* 0x000000010f117824 */ /* 0x000fe400078e0a00 */
[C---:B------:R-:W-:Y:S02]  /*0af0*/  IMAD R0, R16.reuse, -0x800000, R14 ;  /* 0xff80000010007824 */ /* 0x040fe400078e020e */
[----:B------:R0:W1:Y:S01]  /*0b00*/  MUFU.RCP R15, R17 ;  /* 0x00000011000f7308 */ /* 0x0000620000001000 */
[----:B------:R-:W-:Y:S01]  /*0b10*/  FADD.FTZ R19, -R17, -RZ ;  /* 0x800000ff11137221 */ /* 0x000fe20000010100 */
[----:B0-----:R-:W-:-:S04]  /*0b20*/  IADD3 R17, PT, PT, R16, 0x7f, -R13 ;  /* 0x0000007f10117810 */ /* 0x001fc80007ffe80d */
[----:B------:R-:W-:Y:S01]  /*0b30*/  IADD3 R17, PT, PT, R17, R12, RZ ;  /* 0x0000000c11117210 */ /* 0x000fe20007ffe0ff */
[----:B-1----:R-:W-:-:S04]  /*0b40*/  FFMA R18, R15, R19, 1 ;  /* 0x3f8000000f127423 */ /* 0x002fc80000000013 */
[----:B------:R-:W-:-:S04]  /*0b50*/  FFMA R15, R15, R18, R15 ;  /* 0x000000120f0f7223 */ /* 0x000fc8000000000f */
[----:B------:R-:W-:-:S04]  /*0b60*/  FFMA R14, R0, R15, RZ ;  /* 0x0000000f000e7223 */ /* 0x000fc800000000ff */
[----:B------:R-:W-:-:S04]  /*0b70*/  FFMA R18, R19, R14, R0 ;  /* 0x0000000e13127223 */ /* 0x000fc80000000000 */
[----:B------:R-:W-:-:S04]  /*0b80*/  FFMA R18, R15, R18, R14 ;  /* 0x000000120f127223 */ /* 0x000fc8000000000e */
[----:B------:R-:W-:-:S04]  /*0b90*/  FFMA R19, R19, R18, R0 ;  /* 0x0000001213137223 */ /* 0x000fc80000000000 */
[----:B------:R-:W-:-:S05]  /*0ba0*/  FFMA R0, R15, R19, R18 ;  /* 0x000000130f007223 */ /* 0x000fca0000000012 */
[----:B------:R-:W-:-:S04]  /*0bb0*/  SHF.R.U32.HI R13, RZ, 0x17, R0 ;  /* 0x00000017ff0d7819 */ /* 0x000fc80000011600 */
[----:B------:R-:W-:-:S05]  /*0bc0*/  LOP3.LUT R13, R13, 0xff, RZ, 0xc0, !PT ;  /* 0x000000ff0d0d7812 */ /* 0x000fca00078ec0ff */
[----:B------:R-:W-:-:S04]  /*0bd0*/  IMAD.IADD R16, R13, 0x1, R17 ;  /* 0x000000010d107824 */ /* 0x000fc800078e0211 */
[----:B------:R-:W-:-:S05]  /*0be0*/  VIADD R12, R16, 0xffffffff ;  /* 0xffffffff100c7836 */ /* 0x000fca0000000000 */
[----:B------:R-:W-:-:S13]  /*0bf0*/  ISETP.GE.U32.AND P0, PT, R12, 0xfe, PT ;  /* 0x000000fe0c00780c */ /* 0x000fda0003f06070 */
[----:B------:R-:W-:Y:S05]  /*0c00*/  @!P0 BRA `(.L_x_20) ;  /* 0x0000000000808947 */ /* 0x000fea0003800000 */
[----:B------:R-:W-:-:S13]  /*0c10*/  ISETP.GT.AND P0, PT, R16, 0xfe, PT ;  /* 0x000000fe1000780c */ /* 0x000fda0003f04270 */
[----:B------:R-:W-:Y:S05]  /*0c20*/  @P0 BRA `(.L_x_21) ;  /* 0x00000000006c0947 */ /* 0x000fea0003800000 */
[----:B------:R-:W-:-:S13]  /*0c30*/  ISETP.GE.AND P0, PT, R16, 0x1, PT ;  /* 0x000000011000780c */ /* 0x000fda0003f06270 */
[----:B------:R-:W-:Y:S05]  /*0c40*/  @P0 BRA `(.L_x_22) ;  /* 0x0000000000740947 */ /* 0x000fea0003800000 */
[----:B------:R-:W-:Y:S02]  /*0c50*/  ISETP.GE.AND P0, PT, R16, -0x18, PT ;  /* 0xffffffe81000780c */ /* 0x000fe40003f06270 */
[----:B------:R-:W-:-:S11]  /*0c60*/  LOP3.LUT R0, R0, 0x80000000, RZ, 0xc0, !PT ;  /* 0x8000000000007812 */ /* 0x000fd600078ec0ff */
[----:B------:R-:W-:Y:S05]  /*0c70*/  @!P0 BRA `(.L_x_22) ;  /* 0x0000000000688947 */ /* 0x000fea0003800000 */
[CCC-:B------:R-:W-:Y:S01]  /*0c80*/  FFMA.RZ R12, R15.reuse, R19.reuse, R18.reuse ;  /* 0x000000130f0c7223 */ /* 0x1c0fe2000000c012 */
[C---:B------:R-:W-:Y:S01]  /*0c90*/  VIADD R14, R16.reuse, 0x20 ;  /* 0x00000020100e7836 */ /* 0x040fe20000000000 */
[C---:B------:R-:W-:Y:S02]  /*0ca0*/  ISETP.NE.AND P2, PT, R16.reuse, RZ, PT ;  /* 0x000000ff1000720c */ /* 0x040fe40003f45270 */
[----:B------:R-:W-:Y:S02]  /*0cb0*/  ISETP.NE.AND P1, PT, R16, RZ, PT ;  /* 0x000000ff1000720c */ /* 0x000fe40003f25270 */
[----:B------:R-:W-:Y:S01]  /*0cc0*/  LOP3.LUT R13, R12, 0x7fffff, RZ, 0xc0, !PT ;  /* 0x007fffff0c0d7812 */ /* 0x000fe200078ec0ff */
[CCC-:B------:R-:W-:Y:S01]  /*0cd0*/  FFMA.RP R12, R15.reuse, R19.reuse, R18.reuse ;  /* 0x000000130f0c7223 */ /* 0x1c0fe20000008012 */
[----:B------:R-:W-:Y:S01]  /*0ce0*/  FFMA.RM R15, R15, R19, R18 ;  /* 0x000000130f0f7223 */ /* 0x000fe20000004012 */
[----:B------:R-:W-:Y:S02]  /*0cf0*/  IADD3 R16, PT, PT, -R16, RZ, RZ ;  /* 0x000000ff10107210 */ /* 0x000fe40007ffe1ff */
[----:B------:R-:W-:-:S02]  /*0d00*/  LOP3.LUT R13, R13, 0x800000, RZ, 0xfc, !PT ;  /* 0x008000000d0d7812 */ /* 0x000fc400078efcff */
[----:B------:R-:W-:Y:S02]  /*0d10*/  FSETP.NEU.FTZ.AND P0, PT, R12, R15, PT ;  /* 0x0000000f0c00720b */ /* 0x000fe40003f1d000 */
[----:B------:R-:W-:Y:S02]  /*0d20*/  SHF.L.U32 R14, R13, R14, RZ ;  /* 0x0000000e0d0e7219 */ /* 0x000fe400000006ff */
[----:B------:R-:W-:Y:S02]  /*0d30*/  SEL R12, R16, RZ, P2 ;  /* 0x000000ff100c7207 */ /* 0x000fe40001000000 */
[----:B------:R-:W-:Y:S02]  /*0d40*/  ISETP.NE.AND P1, PT, R14, RZ, P1 ;  /* 0x000000ff0e00720c */ /* 0x000fe40000f25270 */
[----:B------:R-:W-:Y:S02]  /*0d50*/  SHF.R.U32.HI R12, RZ, R12, R13 ;  /* 0x0000000cff0c7219 */ /* 0x000fe4000001160d */
[----:B------:R-:W-:-:S02]  /*0d60*/  PLOP3.LUT P0, PT, P0, P1, PT, 0xf8, 0x8f ;  /* 0x00000000008f781c */ /* 0x000fc40000703f70 */
[----:B------:R-:W-:Y:S02]  /*0d70*/  SHF.R.U32.HI R14, RZ, 0x1, R12 ;  /* 0x00000001ff0e7819 */ /* 0x000fe4000001160c */
[----:B------:R-:W-:-:S04]  /*0d80*/  SEL R13, RZ, 0x1, !P0 ;  /* 0x00000001ff0d7807 */ /* 0x000fc80004000000 */
[----:B------:R-:W-:-:S04]  /*0d90*/  LOP3.LUT R13, R13, 0x1, R14, 0xf8, !PT ;  /* 0x000000010d0d7812 */ /* 0x000fc800078ef80e */
[----:B------:R-:W-:-:S05]  /*0da0*/  LOP3.LUT R13, R13, R12, RZ, 0xc0, !PT ;  /* 0x0000000c0d0d7212 */ /* 0x000fca00078ec0ff */
[----:B------:R-:W-:-:S05]  /*0db0*/  IMAD.IADD R13, R14, 0x1, R13 ;  /* 0x000000010e0d7824 */ /* 0x000fca00078e020d */
[----:B------:R-:W-:Y:S01]  /*0dc0*/  LOP3.LUT R0, R13, R0, RZ, 0xfc, !PT ;  /* 0x000000000d007212 */ /* 0x000fe200078efcff */
[----:B------:R-:W-:Y:S06]  /*0dd0*/  BRA `(.L_x_22) ;  /* 0x0000000000107947 */ /* 0x000fec0003800000 */
.L_x_21:
[----:B------:R-:W-:-:S04]  /*0de0*/  LOP3.LUT R0, R0, 0x80000000, RZ, 0xc0, !PT ;  /* 0x8000000000007812 */ /* 0x000fc800078ec0ff */
[----:B------:R-:W-:Y:S01]  /*0df0*/  LOP3.LUT R0, R0, 0x7f800000, RZ, 0xfc, !PT ;  /* 0x7f80000000007812 */ /* 0x000fe200078efcff */
[----:B------:R-:W-:Y:S06]  /*0e00*/  BRA `(.L_x_22) ;  /* 0x0000000000047947 */ /* 0x000fec0003800000 */
.L_x_20:
[----:B------:R-:W-:-:S07]  /*0e10*/  IMAD R0, R17, 0x800000, R0 ;  /* 0x0080000011007824 */ /* 0x000fce00078e0200 */
.L_x_22:
[----:B------:R-:W-:Y:S05]  /*0e20*/  BSYNC.RECONVERGENT B2 ;  /* 0x0000000000027941 */ /* 0x000fea0003800200 */
.L_x_19:
[----:B------:R-:W-:Y:S05]  /*0e30*/  BRA `(.L_x_23) ;  /* 0x0000000000207947 */ /* 0x000fea0003800000 */
.L_x_18:
[----:B------:R-:W-:-:S04]  /*0e40*/  LOP3.LUT R0, R15, 0x80000000, R14, 0x48, !PT ;  /* 0x800000000f007812 */ /* 0x000fc800078e480e */
[----:B------:R-:W-:Y:S01]  /*0e50*/  LOP3.LUT R0, R0, 0x7f800000, RZ, 0xfc, !PT ;  /* 0x7f80000000007812 */ /* 0x000fe200078efcff */
[----:B------:R-:W-:Y:S06]  /*0e60*/  BRA `(.L_x_23) ;  /* 0x0000000000147947 */ /* 0x000fec0003800000 */
.L_x_17:
[----:B------:R-:W-:Y:S01]  /*0e70*/  LOP3.LUT R0, R15, 0x80000000, R14, 0x48, !PT ;  /* 0x800000000f007812 */ /* 0x000fe200078e480e */
[----:B------:R-:W-:Y:S06]  /*0e80*/  BRA `(.L_x_23) ;  /* 0x00000000000c7947 */ /* 0x000fec0003800000 */
.L_x_16:
[----:B------:R-:W0:Y:S01]  /*0e90*/  MUFU.RSQ R0, -QNAN ;  /* 0xffc0000000007908 */ /* 0x000e220000001400 */
[----:B------:R-:W-:Y:S05]  /*0ea0*/  BRA `(.L_x_23) ;  /* 0x0000000000047947 */ /* 0x000fea0003800000 */
.L_x_15:
[----:B------:R-:W-:-:S07]  /*0eb0*/  FADD.FTZ R0, R0, R3 ;  /* 0x0000000300007221 */ /* 0x000fce0000010000 */
.L_x_23:
[----:B------:R-:W-:Y:S05]  /*0ec0*/  BSYNC.RECONVERGENT B1 ;  /* 0x0000000000017941 */ /* 0x000fea0003800200 */
.L_x_13:
[----:B------:R-:W-:Y:S01]  /*0ed0*/  MOV R12, R10 ;  /* 0x0000000a000c7202 */ /* 0x000fe20000000f00 */
[----:B------:R-:W-:-:S04]  /*0ee0*/  IMAD.MOV.U32 R13, RZ, RZ, 0x0 ;  /* 0x00000000ff0d7424 */ /* 0x000fc800078e00ff */
[----:B0-----:R-:W-:Y:S05]  /*0ef0*/  RET.REL.NODEC R12 `(_Z19softmaxSharedMemoryPfS_ii) ;  /* 0xfffffff00c407950 */ /* 0x001fea0003c3ffff */
.L_x_24:
[----:B------:R-:W-:-:S00]  /*0f00*/  BRA `(.L_x_24) ;  /* 0xfffffffc00fc7947 */ /* 0x000fc0000383ffff */
[----:B------:R-:W-:-:S00]  /*0f10*/  NOP ;  /* 0x0000000000007918 */ /* 0x000fc00000000000 */
        /* <DEDUP_REMOVED lines=14> */
.L_x_25:


//--------------------- .nv.shared._Z19softmaxSharedMemoryPfS_ii --------------------------
	.section	.nv.shared._Z19softmaxSharedMemoryPfS_ii,"aw",@nobits
	.sectionflags	@""
	.align	16
	.zero		1024


//--------------------- .nv.shared.reserved.0     --------------------------
	.section	.nv.shared.reserved.0,"aw",@nobits
	.weak		__nv_reservedSMEM_offset_0_alias
	.size		__nv_reservedSMEM_offset_0_alias, 0, 64
	.other		__nv_reservedSMEM_offset_0_alias,@"STO_CUDA_RESERVED_SHARED STV_DEFAULT"
__nv_reservedSMEM_offset_0_alias:
	.zero		0
	.zero		64


//--------------------- .nv.constant0._Z19softmaxSharedMemoryPfS_ii --------------------------
	.section	.nv.constant0._Z19softmaxSharedMemoryPfS_ii,"a",@progbits
	.sectionflags	@""
	.align	4
.nv.constant0._Z19softmaxSharedMemoryPfS_ii:
	.zero		920


//--------------------- SYMBOLS --------------------------

	.type		.nv.reservedSmem.offset0,@object
	.size		.nv.reservedSmem.offset0,0x4
	.type		.nv.reservedSmem.cap,@object
	.size		.nv.reservedSmem.cap,0x4
